	.headerflags	@"EF_CUDA_TEXMODE_UNIFIED EF_CUDA_64BIT_ADDRESS EF_CUDA_ACCELERATORS EF_CUDA_SM90 EF_CUDA_VIRTUAL_SM(EF_CUDA_SM90)"
	.elftype	@"ET_EXEC"


//--------------------- .nv.info                  --------------------------
	.section	.nv.info,"",@"SHT_CUDA_INFO"
	.align	4


	//----- nvinfo : EIATTR_REGCOUNT
	.align		4
        /*0000*/ 	.byte	0x04, 0x2f
        /*0002*/ 	.short	(.L_3 - .L_2)
	.align		4
.L_2:
        /*0004*/ 	.word	index@(triton_poi_fused_add_convolution_div_sqrt_25)
        /*0008*/ 	.word	0x00000016


	//----- nvinfo : EIATTR_MIN_STACK_SIZE
	.align		4
.L_3:
        /*000c*/ 	.byte	0x04, 0x12
        /*000e*/ 	.short	(.L_5 - .L_4)
	.align		4
.L_4:
        /*0010*/ 	.word	index@(triton_poi_fused_add_convolution_div_sqrt_25)
        /*0014*/ 	.word	0x00000000


	//----- nvinfo : EIATTR_FRAME_SIZE
	.align		4
.L_5:
        /*0018*/ 	.byte	0x04, 0x11
        /*001a*/ 	.short	(.L_7 - .L_6)
	.align		4
.L_6:
        /*001c*/ 	.word	index@(triton_poi_fused_add_convolution_div_sqrt_25)
        /*0020*/ 	.word	0x00000000


	//----- nvinfo : EIATTR_MIN_STACK_SIZE
	.align		4
.L_7:
        /*0024*/ 	.byte	0x04, 0x12
        /*0026*/ 	.short	(.L_9 - .L_8)
	.align		4
.L_8:
        /*0028*/ 	.word	index@(triton_poi_fused_add_convolution_div_sqrt_25)
        /*002c*/ 	.word	0x00000000
.L_9:


//--------------------- .nv.info.triton_poi_fused_add_convolution_div_sqrt_25 --------------------------
	.section	.nv.info.triton_poi_fused_add_convolution_div_sqrt_25,"",@"SHT_CUDA_INFO"
	.sectionflags	@""
	.align	4


	//----- nvinfo : EIATTR_CUDA_API_VERSION
	.align		4
        /*0000*/ 	.byte	0x04, 0x37
        /*0002*/ 	.short	(.L_11 - .L_10)
.L_10:
        /*0004*/ 	.word	0x0000007c


	//----- nvinfo : EIATTR_KPARAM_INFO
	.align		4
.L_11:
        /*0008*/ 	.byte	0x04, 0x17
        /*000a*/ 	.short	(.L_13 - .L_12)
.L_12:
        /*000c*/ 	.word	0x00000000
        /*0010*/ 	.short	0x0005
        /*0012*/ 	.short	0x0024
        /*0014*/ 	.byte	0x00, 0xf0, 0x11, 0x00


	//----- nvinfo : EIATTR_KPARAM_INFO
	.align		4
.L_13:
        /*0018*/ 	.byte	0x04, 0x17
        /*001a*/ 	.short	(.L_15 - .L_14)
.L_14:
        /*001c*/ 	.word	0x00000000
        /*0020*/ 	.short	0x0004
        /*0022*/ 	.short	0x0020
        /*0024*/ 	.byte	0x00, 0xf0, 0x11, 0x00


	//----- nvinfo : EIATTR_KPARAM_INFO
	.align		4
.L_15:
        /*0028*/ 	.byte	0x04, 0x17
        /*002a*/ 	.short	(.L_17 - .L_16)
.L_16:
        /*002c*/ 	.word	0x00000000
        /*0030*/ 	.short	0x0003
        /*0032*/ 	.short	0x0018
        /*0034*/ 	.byte	0x00, 0xf4, 0x21, 0x00


	//----- nvinfo : EIATTR_KPARAM_INFO
	.align		4
.L_17:
        /*0038*/ 	.byte	0x04, 0x17
        /*003a*/ 	.short	(.L_19 - .L_18)
.L_18:
        /*003c*/ 	.word	0x00000000
        /*0040*/ 	.short	0x0002
        /*0042*/ 	.short	0x0010
        /*0044*/ 	.byte	0x00, 0xf4, 0x21, 0x00


	//----- nvinfo : EIATTR_KPARAM_INFO
	.align		4
.L_19:
        /*0048*/ 	.byte	0x04, 0x17
        /*004a*/ 	.short	(.L_21 - .L_20)
.L_20:
        /*004c*/ 	.word	0x00000000
        /*0050*/ 	.short	0x0001
        /*0052*/ 	.short	0x0008
        /*0054*/ 	.byte	0x00, 0xf4, 0x21, 0x00


	//----- nvinfo : EIATTR_KPARAM_INFO
	.align		4
.L_21:
        /*0058*/ 	.byte	0x04, 0x17
        /*005a*/ 	.short	(.L_23 - .L_22)
.L_22:
        /*005c*/ 	.word	0x00000000
        /*0060*/ 	.short	0x0000
        /*0062*/ 	.short	0x0000
        /*0064*/ 	.byte	0x00, 0xf4, 0x21, 0x00


	//----- nvinfo : EIATTR_SPARSE_MMA_MASK
	.align		4
.L_23:
        /*0068*/ 	.byte	0x03, 0x50
        /*006a*/ 	.short	0x0000


	//----- nvinfo : EIATTR_MAXREG_COUNT
	.align		4
        /*006c*/ 	.byte	0x03, 0x1b
        /*006e*/ 	.short	0x00ff


	//----- nvinfo : EIATTR_EXIT_INSTR_OFFSETS
	.align		4
        /*0070*/ 	.byte	0x04, 0x1c
        /*0072*/ 	.short	(.L_25 - .L_24)


	//   ....[0]....
.L_24:
        /*0074*/ 	.word	0x00000540


	//   ....[1]....
        /*0078*/ 	.word	0x000005f0


	//----- nvinfo : EIATTR_REQNTID
	.align		4
.L_25:
        /*007c*/ 	.byte	0x04, 0x10
        /*007e*/ 	.short	(.L_27 - .L_26)
.L_26:
        /*0080*/ 	.word	0x00000080
        /*0084*/ 	.word	0x00000001
        /*0088*/ 	.word	0x00000001


	//----- nvinfo : EIATTR_CBANK_PARAM_SIZE
	.align		4
.L_27:
        /*008c*/ 	.byte	0x03, 0x19
        /*008e*/ 	.short	0x0028


	//----- nvinfo : EIATTR_PARAM_CBANK
	.align		4
        /*0090*/ 	.byte	0x04, 0x0a
        /*0092*/ 	.short	(.L_29 - .L_28)
	.align		4
.L_28:
        /*0094*/ 	.word	index@(.nv.constant0.triton_poi_fused_add_convolution_div_sqrt_25)
        /*0098*/ 	.short	0x0210
        /*009a*/ 	.short	0x0028


	//----- nvinfo : EIATTR_SW_WAR
	.align		4
.L_29:
        /*009c*/ 	.byte	0x04, 0x36
        /*009e*/ 	.short	(.L_31 - .L_30)
.L_30:
        /*00a0*/ 	.word	0x00000008
.L_31:


//--------------------- .nv.callgraph             --------------------------
	.section	.nv.callgraph,"",@"SHT_CUDA_CALLGRAPH"
	.align	4
	.sectionentsize	8
	.align		4
        /*0000*/ 	.word	0x00000000
	.align		4
        /*0004*/ 	.word	0xffffffff
	.align		4
        /*0008*/ 	.word	0x00000000
	.align		4
        /*000c*/ 	.word	0xfffffffe
	.align		4
        /*0010*/ 	.word	0x00000000
	.align		4
        /*0014*/ 	.word	0xfffffffd
	.align		4
        /*0018*/ 	.word	0x00000000
	.align		4
        /*001c*/ 	.word	0xfffffffc


//--------------------- .nv.constant4             --------------------------
	.section	.nv.constant4,"a",@progbits
	.align	8
	.align		8
.nv.constant4:
        /*0000*/ 	.dword	_$_str
	.align		8
        /*0008*/ 	.dword	_$_str_$_2


//--------------------- .text.triton_poi_fused_add_convolution_div_sqrt_25 --------------------------
	.section	.text.triton_poi_fused_add_convolution_div_sqrt_25,"ax",@progbits
	.sectionflags	@"SHF_BARRIERS=1"
	.align	128
        .global         triton_poi_fused_add_convolution_div_sqrt_25
        .type           triton_poi_fused_add_convolution_div_sqrt_25,@function
        .size           triton_poi_fused_add_convolution_div_sqrt_25,(.L_x_1 - triton_poi_fused_add_convolution_div_sqrt_25)
        .other          triton_poi_fused_add_convolution_div_sqrt_25,@"STO_CUDA_ENTRY STV_DEFAULT"
triton_poi_fused_add_convolution_div_sqrt_25:
.text.triton_poi_fused_add_convolution_div_sqrt_25:
[----:B------:R-:W0:Y:S01]  /*0000*/  LDC R1, c[0x0][0x28] ;  /* 0x00000a00ff017b82 */ /* 0x000e220000000800 */
[----:B------:R-:W1:Y:S07]  /*0010*/  S2R R0, SR_TID.X ;  /* 0x0000000000007919 */ /* 0x000e6e0000002100 */
[----:B------:R-:W2:Y:S01]  /*0020*/  LDC.64 R6, c[0x0][0x218] ;  /* 0x00008600ff067b82 */ /* 0x000ea20000000a00 */
[----:B------:R-:W-:Y:S01]  /*0030*/  ULDC.64 UR6, c[0x0][0x208] ;  /* 0x0000820000067ab9 */ /* 0x000fe20000000a00 */
[----:B------:R-:W3:Y:S01]  /*0040*/  S2R R5, SR_CTAID.Y ;  /* 0x0000000000057919 */ /* 0x000ee20000002600 */
[----:B------:R-:W4:Y:S01]  /*0050*/  S2R R3, SR_CTAID.X ;  /* 0x0000000000037919 */ /* 0x000f220000002500 */
[----:B-1----:R-:W-:Y:S01]  /*0060*/  SHF.R.U32.HI R2, RZ, 0x4, R0 ;  /* 0x00000004ff027819 */ /* 0x002fe20000011600 */
[----:B---3--:R-:W-:-:S03]  /*0070*/  IMAD.SHL.U32 R5, R5, 0x10, RZ ;  /* 0x0000001005057824 */ /* 0x008fc600078e00ff */
[----:B------:R-:W-:Y:S01]  /*0080*/  SGXT.U32 R2, R2, 0x3 ;  /* 0x000000030202781a */ /* 0x000fe20000000000 */
[----:B----4-:R-:W-:-:S03]  /*0090*/  IMAD.SHL.U32 R3, R3, 0x10, RZ ;  /* 0x0000001003037824 */ /* 0x010fc600078e00ff */
[----:B------:R-:W-:Y:S02]  /*00a0*/  LOP3.LUT R11, R5, R2, RZ, 0xfc, !PT ;  /* 0x00000002050b7212 */ /* 0x000fe400078efcff */
[----:B------:R-:W-:Y:S02]  /*00b0*/  LOP3.LUT R12, R5, 0x8, R2, 0xfe, !PT ;  /* 0x00000008050c7812 */ /* 0x000fe400078efe02 */
[----:B------:R-:W-:Y:S01]  /*00c0*/  LOP3.LUT R4, R3, 0xf, R0, 0xf8, !PT ;  /* 0x0000000f03047812 */ /* 0x000fe200078ef800 */
[----:B------:R-:W-:-:S03]  /*00d0*/  IMAD.HI R8, R11, 0x2aaaaaab, RZ ;  /* 0x2aaaaaab0b087827 */ /* 0x000fc600078e02ff */
[----:B------:R-:W-:Y:S01]  /*00e0*/  ISETP.GE.AND P0, PT, R4, 0x9, PT ;  /* 0x000000090400780c */ /* 0x000fe20003f06270 */
[----:B------:R-:W-:Y:S01]  /*00f0*/  IMAD.HI R10, R12, 0x2aaaaaab, RZ ;  /* 0x2aaaaaab0c0a7827 */ /* 0x000fe200078e02ff */
[----:B------:R-:W-:Y:S02]  /*0100*/  SHF.R.U32.HI R9, RZ, 0x1f, R8 ;  /* 0x0000001fff097819 */ /* 0x000fe40000011608 */
[----:B------:R-:W-:Y:S02]  /*0110*/  ISETP.LT.AND P2, PT, R11, 0x600, !P0 ;  /* 0x000006000b00780c */ /* 0x000fe40004741270 */
[----:B------:R-:W-:Y:S02]  /*0120*/  SHF.R.U32.HI R13, RZ, 0x1f, R10 ;  /* 0x0000001fff0d7819 */ /* 0x000fe4000001160a */
[----:B------:R-:W-:Y:S02]  /*0130*/  LEA.HI.SX32 R9, R8, R9, 0x1a ;  /* 0x0000000908097211 */ /* 0x000fe400078fd2ff */
[----:B------:R-:W-:Y:S01]  /*0140*/  LEA.HI.SX32 R13, R10, R13, 0x1a ;  /* 0x0000000d0a0d7211 */ /* 0x000fe200078fd2ff */
[----:B------:R-:W-:Y:S01]  /*0150*/  HFMA2.MMA R10, -RZ, RZ, 0, 0 ;  /* 0x00000000ff0a7435 */ /* 0x000fe200000001ff */
[----:B------:R-:W-:Y:S01]  /*0160*/  ISETP.LT.AND P0, PT, R12, 0x600, !P0 ;  /* 0x000006000c00780c */ /* 0x000fe20004701270 */
[----:B------:R-:W-:-:S02]  /*0170*/  IMAD R9, R9, 0x9, R4 ;  /* 0x0000000909097824 */ /* 0x000fc400078e0204 */
[----:B------:R-:W-:Y:S02]  /*0180*/  IMAD R13, R13, 0x9, R4 ;  /* 0x000000090d0d7824 */ /* 0x000fe400078e0204 */
[----:B--2---:R-:W-:-:S04]  /*0190*/  IMAD.WIDE R14, R9, 0x4, R6 ;  /* 0x00000004090e7825 */ /* 0x004fc800078e0206 */
[----:B------:R-:W-:Y:S01]  /*01a0*/  IMAD.MOV.U32 R18, RZ, RZ, RZ ;  /* 0x000000ffff127224 */ /* 0x000fe200078e00ff */
[----:B------:R-:W2:Y:S01]  /*01b0*/  @P2 LDG.E.EL R10, desc[UR6][R14.64] ;  /* 0x000000060e0a2981 */ /* 0x000ea2000c2e1900 */
[----:B------:R-:W-:Y:S02]  /*01c0*/  IMAD.WIDE R16, R13, 0x4, R6 ;  /* 0x000000040d107825 */ /* 0x000fe400078e0206 */
[----:B------:R-:W1:Y:S03]  /*01d0*/  LDC.64 R12, c[0x0][0x210] ;  /* 0x00008400ff0c7b82 */ /* 0x000e660000000a00 */
[----:B------:R3:W4:Y:S01]  /*01e0*/  @P0 LDG.E.EL R18, desc[UR6][R16.64] ;  /* 0x0000000610120981 */ /* 0x000722000c2e1900 */
[----:B------:R-:W-:Y:S01]  /*01f0*/  IMAD R11, R11, 0x9, R4 ;  /* 0x000000090b0b7824 */ /* 0x000fe200078e0204 */
[----:B------:R-:W-:Y:S01]  /*0200*/  MOV R6, RZ ;  /* 0x000000ff00067202 */ /* 0x000fe20000000f00 */
[----:B------:R-:W-:-:S03]  /*0210*/  IMAD.MOV.U32 R4, RZ, RZ, RZ ;  /* 0x000000ffff047224 */ /* 0x000fc600078e00ff */
[----:B------:R-:W-:Y:S01]  /*0220*/  IADD3 R7, R11, 0x48, RZ ;  /* 0x000000480b077810 */ /* 0x000fe20007ffe0ff */
[----:B-1----:R-:W-:-:S04]  /*0230*/  IMAD.WIDE R8, R11, 0x4, R12 ;  /* 0x000000040b087825 */ /* 0x002fc800078e020c */
[----:B------:R-:W-:Y:S01]  /*0240*/  IMAD.WIDE R12, R7, 0x4, R12 ;  /* 0x00000004070c7825 */ /* 0x000fe200078e020c */
[----:B------:R1:W5:Y:S04]  /*0250*/  @P2 LDG.E.EL R4, desc[UR6][R8.64] ;  /* 0x0000000608042981 */ /* 0x000368000c2e1900 */
[----:B------:R1:W5:Y:S01]  /*0260*/  @P0 LDG.E.EL R6, desc[UR6][R12.64] ;  /* 0x000000060c060981 */ /* 0x000362000c2e1900 */
[----:B------:R-:W1:Y:S01]  /*0270*/  S2UR UR5, SR_CgaCtaId ;  /* 0x00000000000579c3 */ /* 0x000e620000008800 */
[----:B---3--:R-:W-:Y:S01]  /*0280*/  SHF.R.U32.HI R16, RZ, 0x3, R0 ;  /* 0x00000003ff107819 */ /* 0x008fe20000011600 */
[----:B------:R-:W-:-:S06]  /*0290*/  UMOV UR4, 0x400 ;  /* 0x0000040000047882 */ /* 0x000fcc0000000000 */
[----:B-1----:R-:W1:Y:S01]  /*02a0*/  LDC.64 R8, c[0x0][0x220] ;  /* 0x00008800ff087b82 */ /* 0x002e620000000a00 */
[----:B0-----:R-:W-:-:S04]  /*02b0*/  SHF.L.U32 R12, R0, 0x1, RZ ;  /* 0x00000001000c7819 */ /* 0x001fc800000006ff */
[----:B------:R-:W-:Y:S01]  /*02c0*/  LOP3.LUT R5, R5, 0xe, R12, 0xf8, !PT ;  /* 0x0000000e05057812 */ /* 0x000fe200078ef80c */
[----:B------:R-:W-:Y:S01]  /*02d0*/  UPRMT UR4, UR5, 0x654, UR4 ;  /* 0x0000065405047896 */ /* 0x000fe20008000004 */
[----:B--2---:R-:W-:Y:S01]  /*02e0*/  FADD R10, R10, 9.9999997171806853657e-10 ;  /* 0x3089705f0a0a7421 */ /* 0x004fe20000000000 */
[----:B----4-:R-:W-:-:S05]  /*02f0*/  FADD R18, R18, 9.9999997171806853657e-10 ;  /* 0x3089705f12127421 */ /* 0x010fca0000000000 */
[----:B------:R-:W0:Y:S08]  /*0300*/  MUFU.SQRT R10, R10 ;  /* 0x0000000a000a7308 */ /* 0x000e300000002000 */
[----:B------:R-:W2:Y:S01]  /*0310*/  MUFU.SQRT R18, R18 ;  /* 0x0000001200127308 */ /* 0x000ea20000002000 */
[----:B0-----:R-:W-:Y:S01]  /*0320*/  FADD R14, R10, 1.00000001335143196e-10 ;  /* 0x2edbe6ff0a0e7421 */ /* 0x001fe20000000000 */
[----:B------:R-:W-:-:S04]  /*0330*/  IMAD.SHL.U32 R10, R0, 0x10, RZ ;  /* 0x00000010000a7824 */ /* 0x000fc800078e00ff */
[----:B------:R-:W-:Y:S02]  /*0340*/  FSETP.GT.AND P1, PT, R14, 8.50705917302346158658e+37, PT ;  /* 0x7e8000000e00780b */ /* 0x000fe40003f24000 */
[----:B------:R-:W-:Y:S01]  /*0350*/  LOP3.LUT R19, R10, 0xf0, RZ, 0xc0, !PT ;  /* 0x000000f00a137812 */ /* 0x000fe200078ec0ff */
[----:B--2---:R-:W-:Y:S01]  /*0360*/  FADD R15, R18, 1.00000001335143196e-10 ;  /* 0x2edbe6ff120f7421 */ /* 0x004fe20000000000 */
[----:B------:R-:W-:Y:S01]  /*0370*/  SGXT.U32 R10, R16, 0x4 ;  /* 0x00000004100a781a */ /* 0x000fe20000000000 */
[----:B-----5:R-:W-:Y:S01]  /*0380*/  FMUL R13, R4, 0.25 ;  /* 0x3e800000040d7820 */ /* 0x020fe20000400000 */
[----:B------:R-:W-:Y:S02]  /*0390*/  LOP3.LUT R16, R19, R2, RZ, 0xfc, !PT ;  /* 0x0000000213107212 */ /* 0x000fe400078efcff */
[----:B------:R-:W-:Y:S01]  /*03a0*/  FSETP.GT.AND P3, PT, R15, 8.50705917302346158658e+37, PT ;  /* 0x7e8000000f00780b */ /* 0x000fe20003f64000 */
[----:B------:R-:W-:Y:S01]  /*03b0*/  FMUL R17, R6, 0.25 ;  /* 0x3e80000006117820 */ /* 0x000fe20000400000 */
[----:B------:R-:W-:-:S02]  /*03c0*/  FSEL R13, R13, R4, P1 ;  /* 0x000000040d0d7208 */ /* 0x000fc40000800000 */
[----:B------:R-:W-:Y:S01]  /*03d0*/  LOP3.LUT R3, R3, R10, RZ, 0xfc, !PT ;  /* 0x0000000a03037212 */ /* 0x000fe200078efcff */
[----:B------:R-:W-:Y:S01]  /*03e0*/  @P1 FMUL R14, R14, 0.25 ;  /* 0x3e8000000e0e1820 */ /* 0x000fe20000400000 */
[----:B------:R-:W-:Y:S02]  /*03f0*/  SHF.L.U32 R10, R0, 0x3, RZ ;  /* 0x00000003000a7819 */ /* 0x000fe400000006ff */
[----:B------:R-:W-:Y:S02]  /*0400*/  LEA.HI R19, R19, UR4, RZ, 0x1f ;  /* 0x0000000413137c11 */ /* 0x000fe4000f8ff8ff */
[----:B------:R-:W-:Y:S01]  /*0410*/  FSEL R2, R17, R6, P3 ;  /* 0x0000000611027208 */ /* 0x000fe20001800000 */
[----:B------:R-:W0:Y:S01]  /*0420*/  MUFU.RCP R14, R14 ;  /* 0x0000000e000e7308 */ /* 0x000e220000001000 */
[----:B------:R-:W-:Y:S01]  /*0430*/  ISETP.GE.AND P1, PT, R3, 0x9, PT ;  /* 0x000000090300780c */ /* 0x000fe20003f26270 */
[----:B------:R-:W-:Y:S01]  /*0440*/  @P3 FMUL R15, R15, 0.25 ;  /* 0x3e8000000f0f3820 */ /* 0x000fe20000400000 */
[----:B------:R-:W-:Y:S01]  /*0450*/  IMAD R19, R16, 0x4, R19 ;  /* 0x0000000410137824 */ /* 0x000fe200078e0213 */
[----:B------:R-:W-:-:S02]  /*0460*/  LOP3.LUT R0, R0, 0x78, RZ, 0xc0, !PT ;  /* 0x0000007800007812 */ /* 0x000fc400078ec0ff */
[----:B------:R-:W-:Y:S02]  /*0470*/  ISETP.LT.AND P1, PT, R5, 0x600, !P1 ;  /* 0x000006000500780c */ /* 0x000fe40004f21270 */
[----:B------:R-:W2:Y:S01]  /*0480*/  MUFU.RCP R15, R15 ;  /* 0x0000000f000f7308 */ /* 0x000ea20000001000 */
[----:B------:R3:W-:Y:S04]  /*0490*/  STS [R19], R4 ;  /* 0x0000000413007388 */ /* 0x0007e80000000800 */
[----:B------:R3:W-:Y:S01]  /*04a0*/  STS [R19+0x20], R6 ;  /* 0x0000200613007388 */ /* 0x0007e20000000800 */
[----:B0-----:R-:W-:Y:S01]  /*04b0*/  FMUL R17, R14, R13 ;  /* 0x0000000d0e117220 */ /* 0x001fe20000400000 */
[----:B------:R-:W-:Y:S01]  /*04c0*/  LOP3.LUT R13, R10, 0x3f8, RZ, 0xc0, !PT ;  /* 0x000003f80a0d7812 */ /* 0x000fe200078ec0ff */
[----:B-1----:R-:W-:-:S03]  /*04d0*/  IMAD.WIDE R10, R11, 0x4, R8 ;  /* 0x000000040b0a7825 */ /* 0x002fc600078e0208 */
[----:B------:R-:W-:Y:S01]  /*04e0*/  IADD3 R13, R13, UR4, R0 ;  /* 0x000000040d0d7c10 */ /* 0x000fe2000fffe000 */
[----:B------:R-:W-:Y:S01]  /*04f0*/  IMAD.WIDE R8, R7, 0x4, R8 ;  /* 0x0000000407087825 */ /* 0x000fe200078e0208 */
[----:B------:R3:W-:Y:S03]  /*0500*/  @P2 STG.E desc[UR6][R10.64], R17 ;  /* 0x000000110a002986 */ /* 0x0007e6000c101906 */
[----:B--2---:R-:W-:-:S05]  /*0510*/  FMUL R15, R15, R2 ;  /* 0x000000020f0f7220 */ /* 0x004fca0000400000 */
[----:B------:R3:W-:Y:S01]  /*0520*/  @P0 STG.E desc[UR6][R8.64], R15 ;  /* 0x0000000f08000986 */ /* 0x0007e2000c101906 */
[----:B------:R-:W-:Y:S06]  /*0530*/  BAR.SYNC.DEFER_BLOCKING 0x0 ;  /* 0x0000000000007b1d */ /* 0x000fec0000010000 */
[----:B---3--:R-:W-:Y:S05]  /*0540*/  @!P1 EXIT ;  /* 0x000000000000994d */ /* 0x008fea0003800000 */
[----:B------:R-:W0:Y:S01]  /*0550*/  LDS.64 R12, [R13] ;  /* 0x000000000d0c7984 */ /* 0x000e220000000a00 */
[----:B------:R-:W-:Y:S01]  /*0560*/  IMAD.HI R0, R5, 0x2aaaaaab, RZ ;  /* 0x2aaaaaab05007827 */ /* 0x000fe200078e02ff */
[----:B------:R-:W1:Y:S04]  /*0570*/  LDC.64 R6, c[0x0][0x228] ;  /* 0x00008a00ff067b82 */ /* 0x000e680000000a00 */
[----:B------:R-:W-:-:S04]  /*0580*/  SHF.R.U32.HI R9, RZ, 0x1f, R0 ;  /* 0x0000001fff097819 */ /* 0x000fc80000011600 */
[----:B------:R-:W-:-:S05]  /*0590*/  LEA.HI.SX32 R0, R0, R9, 0x1a ;  /* 0x0000000900007211 */ /* 0x000fca00078fd2ff */
[----:B------:R-:W-:-:S04]  /*05a0*/  IMAD R2, R0, -0x180, R5 ;  /* 0xfffffe8000027824 */ /* 0x000fc800078e0205 */
[----:B------:R-:W-:-:S04]  /*05b0*/  IMAD R3, R3, 0x180, R2 ;  /* 0x0000018003037824 */ /* 0x000fc800078e0202 */
[----:B------:R-:W-:-:S04]  /*05c0*/  IMAD R3, R0, 0xd80, R3 ;  /* 0x00000d8000037824 */ /* 0x000fc800078e0203 */
[----:B-1----:R-:W-:-:S05]  /*05d0*/  IMAD.WIDE R2, R3, 0x4, R6 ;  /* 0x0000000403027825 */ /* 0x002fca00078e0206 */
[----:B0-----:R-:W-:Y:S01]  /*05e0*/  STG.E.64 desc[UR6][R2.64], R12 ;  /* 0x0000000c02007986 */ /* 0x001fe2000c101b06 */
[----:B------:R-:W-:Y:S05]  /*05f0*/  EXIT ;  /* 0x000000000000794d */ /* 0x000fea0003800000 */
.L_x_0:
[----:B------:R-:W-:-:S00]  /*0600*/  BRA `(.L_x_0) ;  /* 0xfffffffc00fc7947 */ /* 0x000fc0000383ffff */
[----:B------:R-:W-:-:S00]  /*0610*/  NOP ;  /* 0x0000000000007918 */ /* 0x000fc00000000000 */
        /* <DEDUP_REMOVED lines=14> */
.L_x_1:


//--------------------- .nv.global.init           --------------------------
	.section	.nv.global.init,"aw",@progbits
.nv.global.init:
	.type		_$_str,@object
	.size		_$_str,(_$_str_$_2 - _$_str)
_$_str:
        /*0000*/ 	.byte	0x5f, 0x5f, 0x43, 0x55, 0x44, 0x41, 0x5f, 0x46, 0x54, 0x5a, 0x00
	.type		_$_str_$_2,@object
	.size		_$_str_$_2,(.L_1 - _$_str_$_2)
_$_str_$_2:
        /*000b*/ 	.byte	0x5f, 0x5f, 0x43, 0x55, 0x44, 0x41, 0x5f, 0x50, 0x52, 0x45, 0x43, 0x5f, 0x53, 0x51, 0x52, 0x54
        /*001b*/ 	.byte	0x00
.L_1:


//--------------------- .nv.shared.triton_poi_fused_add_convolution_div_sqrt_25 --------------------------
	.section	.nv.shared.triton_poi_fused_add_convolution_div_sqrt_25,"aw",@nobits
	.sectionflags	@""
	.align	16
	.zero		1024


//--------------------- .nv.constant0.triton_poi_fused_add_convolution_div_sqrt_25 --------------------------
	.section	.nv.constant0.triton_poi_fused_add_convolution_div_sqrt_25,"a",@progbits
	.sectionflags	@""
	.align	4
.nv.constant0.triton_poi_fused_add_convolution_div_sqrt_25:
	.zero		568
